//
// Generated by NVIDIA NVVM Compiler
//
// Compiler Build ID: CL-36424714
// Cuda compilation tools, release 13.0, V13.0.88
// Based on NVVM 20.0.0
//

.version 9.0
.target sm_100
.address_size 64

	// .globl	_Z12helloFromGPUv
.extern .func  (.param .b32 func_retval0) vprintf
(
	.param .b64 vprintf_param_0,
	.param .b64 vprintf_param_1
)
;
.global .align 1 .b8 $str[17] = {115, 117, 99, 99, 101, 115, 115, 102, 117, 108, 108, 32, 37, 100, 32, 10};
.global .align 1 .b8 $str$1[20] = {98, 108, 111, 99, 107, 68, 105, 109, 32, 61, 32, 91, 37, 100, 32, 37, 100, 93, 10};

.visible .entry _Z12helloFromGPUv()
{
	.local .align 8 .b8 	__local_depot0[8];
	.reg .b64 	%SP;
	.reg .b64 	%SPL;
	.reg .b32 	%r<10>;
	.reg .b64 	%rd<7>;

	mov.u64 	%SPL, __local_depot0;
	cvta.local.u64 	%SP, %SPL;
	add.u64 	%rd1, %SP, 0;
	add.u64 	%rd2, %SPL, 0;
	mov.u32 	%r1, %tid.x;
	mov.u32 	%r2, %ntid.x;
	mov.u32 	%r3, %ctaid.x;
	mad.lo.s32 	%r4, %r2, %r3, %r1;
	st.local.u32 	[%rd2], %r4;
	mov.u64 	%rd3, $str;
	cvta.global.u64 	%rd4, %rd3;
	{ // callseq 0, 0
	.param .b64 param0;
	st.param.b64 	[param0], %rd4;
	.param .b64 param1;
	st.param.b64 	[param1], %rd1;
	.param .b32 retval0;
	call.uni (retval0), 
	vprintf, 
	(
	param0, 
	param1
	);
	ld.param.b32 	%r5, [retval0];
	} // callseq 0
	mov.u32 	%r7, %ntid.y;
	st.local.v2.u32 	[%rd2], {%r2, %r7};
	mov.u64 	%rd5, $str$1;
	cvta.global.u64 	%rd6, %rd5;
	{ // callseq 1, 0
	.param .b64 param0;
	st.param.b64 	[param0], %rd6;
	.param .b64 param1;
	st.param.b64 	[param1], %rd1;
	.param .b32 retval0;
	call.uni (retval0), 
	vprintf, 
	(
	param0, 
	param1
	);
	ld.param.b32 	%r8, [retval0];
	} // callseq 1
	ret;

}


// ===== COMPILED SASS (sm_100) =====

	.target	sm_100

	.elftype	@"ET_EXEC"


//--------------------- .note.nv.tkinfo           --------------------------
	.section	.note.nv.tkinfo,"",@"SHT_NOTE"
	.sectionflags	@"SHF_NOTE_NV_TKINFO"
	.tkinfo
        /*0018*/ 	.word	0x00000002
        /*0030*/ 	.string	""
        /*0030*/ 	.string	"ptxas"
        /*0030*/ 	.string	"Cuda compilation tools, release 13.0, V13.0.88"
        /*0030*/ 	.string	"Build cuda_13.0.r13.0/compiler.36424714_0"
        /*0030*/ 	.string	"-arch sm_100 -m 64 "



//--------------------- .note.nv.cuinfo           --------------------------
	.section	.note.nv.cuinfo,"",@"SHT_NOTE"
	.sectionflags	@"SHF_NOTE_NV_CUINFO"
        /*0018*/ 	.short	0x0002
        /*001a*/ 	.short	0x0064
        /*001c*/ 	.short	0x0082
	.zero		2


//--------------------- .nv.info                  --------------------------
	.section	.nv.info,"",@"SHT_CUDA_INFO"
	.align	4


	//----- nvinfo : EIATTR_REGCOUNT
	.align		4
        /*0000*/ 	.byte	0x04, 0x2f
        /*0002*/ 	.short	(.L_3 - .L_2)
	.align		4
.L_2:
        /*0004*/ 	.word	index@(_Z12helloFromGPUv)
        /*0008*/ 	.word	0x00000018


	//----- nvinfo : EIATTR_FRAME_SIZE
	.align		4
.L_3:
        /*000c*/ 	.byte	0x04, 0x11
        /*000e*/ 	.short	(.L_5 - .L_4)
	.align		4
.L_4:
        /*0010*/ 	.word	index@(_Z12helloFromGPUv)
        /*0014*/ 	.word	0x00000008


	//----- nvinfo : EIATTR_MIN_STACK_SIZE
	.align		4
.L_5:
        /*0018*/ 	.byte	0x04, 0x12
        /*001a*/ 	.short	(.L_7 - .L_6)
	.align		4
.L_6:
        /*001c*/ 	.word	index@(_Z12helloFromGPUv)
        /*0020*/ 	.word	0x00000008
.L_7:


//--------------------- .nv.compat                --------------------------
	.section	.nv.compat,"",@"SHT_CUDA_COMPAT_INFO"
	.align	4
        /*0000*/ 	.byte	0x02, 0x09, 0x00, 0x00, 0x02, 0x02, 0x01, 0x00, 0x02, 0x05, 0x05, 0x00, 0x03, 0x07, 0x01, 0x01
        /*0010*/ 	.byte	0x02, 0x03, 0x00, 0x00, 0x02, 0x06, 0x01, 0x00, 0x04, 0x0b, 0x08, 0x00, 0x09, 0x00, 0x00, 0x00
        /*0020*/ 	.byte	0x00, 0x00, 0x00, 0x00


//--------------------- .nv.info._Z12helloFromGPUv --------------------------
	.section	.nv.info._Z12helloFromGPUv,"",@"SHT_CUDA_INFO"
	.sectionflags	@""
	.align	4


	//----- nvinfo : EIATTR_CUDA_API_VERSION
	.align		4
        /*0000*/ 	.byte	0x04, 0x37
        /*0002*/ 	.short	(.L_9 - .L_8)
.L_8:
        /*0004*/ 	.word	0x00000082


	//----- nvinfo : EIATTR_SPARSE_MMA_MASK
	.align		4
.L_9:
        /*0008*/ 	.byte	0x03, 0x50
        /*000a*/ 	.short	0x0000


	//----- nvinfo : EIATTR_MAXREG_COUNT
	.align		4
        /*000c*/ 	.byte	0x03, 0x1b
        /*000e*/ 	.short	0x00ff


	//----- nvinfo : EIATTR_EXTERNS
	.align		4
        /*0010*/ 	.byte	0x04, 0x0f
        /*0012*/ 	.short	(.L_11 - .L_10)


	//   ....[0]....
	.align		4
.L_10:
        /*0014*/ 	.word	index@(vprintf)


	//----- nvinfo : EIATTR_MERCURY_ISA_VERSION
	.align		4
.L_11:
        /*0018*/ 	.byte	0x03, 0x5f
        /*001a*/ 	.short	0x0101


	//----- nvinfo : EIATTR_VRC_CTA_INIT_COUNT
	.align		4
        /*001c*/ 	.byte	0x02, 0x4a
	.zero		1
	.zero		1


	//----- nvinfo : EIATTR_SYSCALL_OFFSETS
	.align		4
        /*0020*/ 	.byte	0x04, 0x46
        /*0022*/ 	.short	(.L_13 - .L_12)


	//   ....[0]....
.L_12:
        /*0024*/ 	.word	0x00000130


	//   ....[1]....
        /*0028*/ 	.word	0x000001d0


	//----- nvinfo : EIATTR_EXIT_INSTR_OFFSETS
	.align		4
.L_13:
        /*002c*/ 	.byte	0x04, 0x1c
        /*002e*/ 	.short	(.L_15 - .L_14)


	//   ....[0]....
.L_14:
        /*0030*/ 	.word	0x000001e0


	//----- nvinfo : EIATTR_SW_WAR
	.align		4
.L_15:
        /*0034*/ 	.byte	0x04, 0x36
        /*0036*/ 	.short	(.L_17 - .L_16)
.L_16:
        /*0038*/ 	.word	0x00000008
.L_17:


//--------------------- .nv.callgraph             --------------------------
	.section	.nv.callgraph,"",@"SHT_CUDA_CALLGRAPH"
	.align	4
	.sectionentsize	8
	.align		4
        /*0000*/ 	.word	0x00000000
	.align		4
        /*0004*/ 	.word	0xffffffff
	.align		4
        /*0008*/ 	.word	index@(_Z12helloFromGPUv)
	.align		4
        /*000c*/ 	.word	index@(vprintf)
	.align		4
        /*0010*/ 	.word	0x00000000
	.align		4
        /*0014*/ 	.word	0xfffffffe
	.align		4
        /*0018*/ 	.word	0x00000000
	.align		4
        /*001c*/ 	.word	0xfffffffd
	.align		4
        /*0020*/ 	.word	0x00000000
	.align		4
        /*0024*/ 	.word	0xfffffffc


//--------------------- .nv.constant4             --------------------------
	.section	.nv.constant4,"a",@progbits
	.align	8
	.align		8
.nv.constant4:
        /*0000*/ 	.dword	vprintf
	.align		8
        /*0008*/ 	.dword	$str
	.align		8
        /*0010*/ 	.dword	$str$1


//--------------------- .text._Z12helloFromGPUv   --------------------------
	.section	.text._Z12helloFromGPUv,"ax",@progbits
	.align	128
        .global         _Z12helloFromGPUv
        .type           _Z12helloFromGPUv,@function
        .size           _Z12helloFromGPUv,(.L_x_3 - _Z12helloFromGPUv)
        .other          _Z12helloFromGPUv,@"STO_CUDA_ENTRY STV_DEFAULT"
_Z12helloFromGPUv:
.text._Z12helloFromGPUv:
[----:B------:R-:W0:Y:S01]  /*0000*/  LDC R1, c[0x0][0x37c] ;  /* 0x0000df00ff017b82 */ /* 0x000e220000000800 */
[----:B------:R-:W1:Y:S01]  /*0010*/  S2R R3, SR_TID.X ;  /* 0x0000000000037919 */ /* 0x000e620000002100 */
[----:B------:R-:W2:Y:S06]  /*0020*/  LDCU UR5, c[0x0][0x2fc] ;  /* 0x00005f80ff0577ac */ /* 0x000eac0008000800 */
[----:B------:R-:W1:Y:S01]  /*0030*/  S2UR UR6, SR_CTAID.X ;  /* 0x00000000000679c3 */ /* 0x000e620000002500 */
[----:B0-----:R-:W-:Y:S01]  /*0040*/  VIADD R1, R1, 0xfffffff8 ;  /* 0xfffffff801017836 */ /* 0x001fe20000000000 */
[----:B------:R-:W-:Y:S01]  /*0050*/  MOV R16, 0x0 ;  /* 0x0000000000107802 */ /* 0x000fe20000000f00 */
[----:B------:R-:W0:Y:S05]  /*0060*/  LDCU UR4, c[0x0][0x2f8] ;  /* 0x00005f00ff0477ac */ /* 0x000e2a0008000800 */
[----:B------:R-:W1:Y:S08]  /*0070*/  LDC R2, c[0x0][0x360] ;  /* 0x0000d800ff027b82 */ /* 0x000e700000000800 */
[----:B------:R3:W4:Y:S01]  /*0080*/  LDC.64 R8, c[0x4][R16] ;  /* 0x0100000010087b82 */ /* 0x0007220000000a00 */
[----:B0-----:R-:W-:-:S04]  /*0090*/  IADD3 R17, P0, PT, R1, UR4, RZ ;  /* 0x0000000401117c10 */ /* 0x001fc8000ff1e0ff */
[----:B------:R-:W-:Y:S01]  /*00a0*/  MOV R6, R17 ;  /* 0x0000001100067202 */ /* 0x000fe20000000f00 */
[----:B--2---:R-:W-:-:S04]  /*00b0*/  IMAD.X R18, RZ, RZ, UR5, P0 ;  /* 0x00000005ff127e24 */ /* 0x004fc800080e06ff */
[----:B------:R-:W-:Y:S02]  /*00c0*/  IMAD.MOV.U32 R7, RZ, RZ, R18 ;  /* 0x000000ffff077224 */ /* 0x000fe400078e0012 */
[----:B-1----:R-:W-:Y:S01]  /*00d0*/  IMAD R0, R2, UR6, R3 ;  /* 0x0000000602007c24 */ /* 0x002fe2000f8e0203 */
[----:B------:R-:W0:Y:S04]  /*00e0*/  LDCU.64 UR6, c[0x4][0x8] ;  /* 0x01000100ff0677ac */ /* 0x000e280008000a00 */
[----:B------:R3:W-:Y:S01]  /*00f0*/  STL [R1], R0 ;  /* 0x0000000001007387 */ /* 0x0007e20000100800 */
[----:B0-----:R-:W-:Y:S01]  /*0100*/  MOV R4, UR6 ;  /* 0x0000000600047c02 */ /* 0x001fe20008000f00 */
[----:B---34-:R-:W-:-:S07]  /*0110*/  IMAD.U32 R5, RZ, RZ, UR7 ;  /* 0x00000007ff057e24 */ /* 0x018fce000f8e00ff */
[----:B------:R-:W-:-:S07]  /*0120*/  LEPC R20, `(.L_x_0) ;  /* 0x000000001014794e */ /* 0x000fce0000000000 */
[----:B------:R-:W-:Y:S05]  /*0130*/  CALL.ABS.NOINC R8 ;  /* 0x0000000008007343 */ /* 0x000fea0003c00000 */
.L_x_0:
[----:B------:R-:W0:Y:S01]  /*0140*/  LDC R3, c[0x0][0x364] ;  /* 0x0000d900ff037b82 */ /* 0x000e220000000800 */
[----:B------:R-:W1:Y:S01]  /*0150*/  LDCU.64 UR4, c[0x4][0x10] ;  /* 0x01000200ff0477ac */ /* 0x000e620008000a00 */
[----:B------:R-:W-:Y:S01]  /*0160*/  MOV R6, R17 ;  /* 0x0000001100067202 */ /* 0x000fe20000000f00 */
[----:B------:R-:W-:-:S05]  /*0170*/  IMAD.MOV.U32 R7, RZ, RZ, R18 ;  /* 0x000000ffff077224 */ /* 0x000fca00078e0012 */
[----:B------:R2:W3:Y:S01]  /*0180*/  LDC.64 R8, c[0x4][R16] ;  /* 0x0100000010087b82 */ /* 0x0004e20000000a00 */
[----:B-1----:R-:W-:Y:S01]  /*0190*/  MOV R4, UR4 ;  /* 0x0000000400047c02 */ /* 0x002fe20008000f00 */
[----:B------:R-:W-:Y:S01]  /*01a0*/  IMAD.U32 R5, RZ, RZ, UR5 ;  /* 0x00000005ff057e24 */ /* 0x000fe2000f8e00ff */
[----:B0-----:R2:W-:Y:S06]  /*01b0*/  STL.64 [R1], R2 ;  /* 0x0000000201007387 */ /* 0x0015ec0000100a00 */
[----:B------:R-:W-:-:S07]  /*01c0*/  LEPC R20, `(.L_x_1) ;  /* 0x000000001014794e */ /* 0x000fce0000000000 */
[----:B--23--:R-:W-:Y:S05]  /*01d0*/  CALL.ABS.NOINC R8 ;  /* 0x0000000008007343 */ /* 0x00cfea0003c00000 */
.L_x_1:
[----:B------:R-:W-:Y:S05]  /*01e0*/  EXIT ;  /* 0x000000000000794d */ /* 0x000fea0003800000 */
.L_x_2:
[----:B------:R-:W-:-:S00]  /*01f0*/  BRA `(.L_x_2) ;  /* 0xfffffffc00fc7947 */ /* 0x000fc0000383ffff */
[----:B------:R-:W-:-:S00]  /*0200*/  NOP ;  /* 0x0000000000007918 */ /* 0x000fc00000000000 */
[----:B------:R-:W-:-:S00]  /*0210*/  NOP ;  /* 0x0000000000007918 */ /* 0x000fc00000000000 */
[----:B------:R-:W-:-:S00]  /*0220*/  NOP ;  /* 0x0000000000007918 */ /* 0x000fc00000000000 */
[----:B------:R-:W-:-:S00]  /*0230*/  NOP ;  /* 0x0000000000007918 */ /* 0x000fc00000000000 */
[----:B------:R-:W-:-:S00]  /*0240*/  NOP ;  /* 0x0000000000007918 */ /* 0x000fc00000000000 */
[----:B------:R-:W-:-:S00]  /*0250*/  NOP ;  /* 0x0000000000007918 */ /* 0x000fc00000000000 */
[----:B------:R-:W-:-:S00]  /*0260*/  NOP ;  /* 0x0000000000007918 */ /* 0x000fc00000000000 */
[----:B------:R-:W-:-:S00]  /*0270*/  NOP ;  /* 0x0000000000007918 */ /* 0x000fc00000000000 */
.L_x_3:


//--------------------- .nv.global.init           --------------------------
	.section	.nv.global.init,"aw",@progbits
.nv.global.init:
	.type		$str,@object
	.size		$str,($str$1 - $str)
$str:
        /*0000*/ 	.byte	0x73, 0x75, 0x63, 0x63, 0x65, 0x73, 0x73, 0x66, 0x75, 0x6c, 0x6c, 0x20, 0x25, 0x64, 0x20, 0x0a
        /*0010*/ 	.byte	0x00
	.type		$str$1,@object
	.size		$str$1,(.L_1 - $str$1)
$str$1:
        /*0011*/ 	.byte	0x62, 0x6c, 0x6f, 0x63, 0x6b, 0x44, 0x69, 0x6d, 0x20, 0x3d, 0x20, 0x5b, 0x25, 0x64, 0x20, 0x25
        /*0021*/ 	.byte	0x64, 0x5d, 0x0a, 0x00
.L_1:


//--------------------- .nv.shared.reserved.0     --------------------------
	.section	.nv.shared.reserved.0,"aw",@nobits
	.weak		__nv_reservedSMEM_offset_0_alias
	.size		__nv_reservedSMEM_offset_0_alias, 0, 64
	.other		__nv_reservedSMEM_offset_0_alias,@"STO_CUDA_RESERVED_SHARED STV_DEFAULT"
__nv_reservedSMEM_offset_0_alias:
	.zero		0
	.zero		64


//--------------------- .nv.constant0._Z12helloFromGPUv --------------------------
	.section	.nv.constant0._Z12helloFromGPUv,"a",@progbits
	.sectionflags	@""
	.align	4
.nv.constant0._Z12helloFromGPUv:
	.zero		896


//--------------------- SYMBOLS --------------------------

	.type		.nv.reservedSmem.offset0,@object
	.size		.nv.reservedSmem.offset0,0x4
	.type		vprintf,@function
